//
// Generated by NVIDIA NVVM Compiler
//
// Compiler Build ID: CL-36424714
// Cuda compilation tools, release 13.0, V13.0.88
// Based on NVVM 20.0.0
//

.version 9.0
.target sm_100
.address_size 64

	// .globl	_Z15transposeKernelPfS_ii
.extern .shared .align 16 .b8 tile[];

.visible .entry _Z15transposeKernelPfS_ii(
	.param .u64 .ptr .align 1 _Z15transposeKernelPfS_ii_param_0,
	.param .u64 .ptr .align 1 _Z15transposeKernelPfS_ii_param_1,
	.param .u32 _Z15transposeKernelPfS_ii_param_2,
	.param .u32 _Z15transposeKernelPfS_ii_param_3
)
{
	.reg .pred 	%p<44>;
	.reg .b32 	%r<71>;
	.reg .b32 	%f<25>;
	.reg .b64 	%rd<39>;

	ld.param.u64 	%rd20, [_Z15transposeKernelPfS_ii_param_0];
	ld.param.u64 	%rd19, [_Z15transposeKernelPfS_ii_param_1];
	ld.param.u32 	%r22, [_Z15transposeKernelPfS_ii_param_2];
	ld.param.u32 	%r23, [_Z15transposeKernelPfS_ii_param_3];
	cvta.to.global.u64 	%rd1, %rd20;
	mov.u32 	%r25, %ctaid.y;
	shl.b32 	%r1, %r25, 7;
	mov.u32 	%r26, %ctaid.x;
	shl.b32 	%r2, %r26, 7;
	mov.u32 	%r3, %tid.x;
	add.s32 	%r4, %r2, %r3;
	mov.b32 	%r69, 0;
$L__BB0_1:
	setp.lt.s32 	%p1, %r4, %r23;
	add.s32 	%r6, %r69, %r1;
	setp.lt.s32 	%p2, %r6, %r22;
	shl.b32 	%r27, %r69, 7;
	add.s32 	%r28, %r27, %r3;
	shl.b32 	%r29, %r28, 2;
	mov.u32 	%r30, tile;
	add.s32 	%r7, %r30, %r29;
	and.pred  	%p3, %p1, %p2;
	@%p3 bra 	$L__BB0_3;
	mov.b32 	%r32, 0;
	st.shared.u32 	[%r7], %r32;
	bra.uni 	$L__BB0_4;
$L__BB0_3:
	mad.lo.s32 	%r31, %r6, %r23, %r4;
	mul.wide.s32 	%rd21, %r31, 4;
	add.s64 	%rd22, %rd1, %rd21;
	ld.global.f32 	%f1, [%rd22];
	st.shared.f32 	[%r7], %f1;
$L__BB0_4:
	setp.ge.s32 	%p4, %r4, %r23;
	add.s32 	%r8, %r6, 1;
	setp.ge.s32 	%p5, %r8, %r22;
	or.pred  	%p6, %p4, %p5;
	@%p6 bra 	$L__BB0_6;
	mad.lo.s32 	%r33, %r8, %r23, %r4;
	mul.wide.s32 	%rd23, %r33, 4;
	add.s64 	%rd24, %rd1, %rd23;
	ld.global.f32 	%f2, [%rd24];
	st.shared.f32 	[%r7+512], %f2;
	bra.uni 	$L__BB0_7;
$L__BB0_6:
	mov.b32 	%r34, 0;
	st.shared.u32 	[%r7+512], %r34;
$L__BB0_7:
	setp.ge.s32 	%p7, %r4, %r23;
	add.s32 	%r9, %r6, 2;
	setp.ge.s32 	%p8, %r9, %r22;
	or.pred  	%p9, %p7, %p8;
	@%p9 bra 	$L__BB0_9;
	mad.lo.s32 	%r35, %r9, %r23, %r4;
	mul.wide.s32 	%rd25, %r35, 4;
	add.s64 	%rd26, %rd1, %rd25;
	ld.global.f32 	%f3, [%rd26];
	st.shared.f32 	[%r7+1024], %f3;
	bra.uni 	$L__BB0_10;
$L__BB0_9:
	mov.b32 	%r36, 0;
	st.shared.u32 	[%r7+1024], %r36;
$L__BB0_10:
	setp.ge.s32 	%p10, %r4, %r23;
	add.s32 	%r10, %r6, 3;
	setp.ge.s32 	%p11, %r10, %r22;
	or.pred  	%p12, %p10, %p11;
	@%p12 bra 	$L__BB0_12;
	mad.lo.s32 	%r37, %r10, %r23, %r4;
	mul.wide.s32 	%rd27, %r37, 4;
	add.s64 	%rd28, %rd1, %rd27;
	ld.global.f32 	%f4, [%rd28];
	st.shared.f32 	[%r7+1536], %f4;
	bra.uni 	$L__BB0_13;
$L__BB0_12:
	mov.b32 	%r38, 0;
	st.shared.u32 	[%r7+1536], %r38;
$L__BB0_13:
	setp.ge.s32 	%p13, %r4, %r23;
	add.s32 	%r11, %r6, 4;
	setp.ge.s32 	%p14, %r11, %r22;
	or.pred  	%p15, %p13, %p14;
	@%p15 bra 	$L__BB0_15;
	mad.lo.s32 	%r39, %r11, %r23, %r4;
	mul.wide.s32 	%rd29, %r39, 4;
	add.s64 	%rd30, %rd1, %rd29;
	ld.global.f32 	%f5, [%rd30];
	st.shared.f32 	[%r7+2048], %f5;
	bra.uni 	$L__BB0_16;
$L__BB0_15:
	mov.b32 	%r40, 0;
	st.shared.u32 	[%r7+2048], %r40;
$L__BB0_16:
	setp.ge.s32 	%p16, %r4, %r23;
	add.s32 	%r12, %r6, 5;
	setp.ge.s32 	%p17, %r12, %r22;
	or.pred  	%p18, %p16, %p17;
	@%p18 bra 	$L__BB0_18;
	mad.lo.s32 	%r41, %r12, %r23, %r4;
	mul.wide.s32 	%rd31, %r41, 4;
	add.s64 	%rd32, %rd1, %rd31;
	ld.global.f32 	%f6, [%rd32];
	st.shared.f32 	[%r7+2560], %f6;
	bra.uni 	$L__BB0_19;
$L__BB0_18:
	mov.b32 	%r42, 0;
	st.shared.u32 	[%r7+2560], %r42;
$L__BB0_19:
	setp.ge.s32 	%p19, %r4, %r23;
	add.s32 	%r13, %r6, 6;
	setp.ge.s32 	%p20, %r13, %r22;
	or.pred  	%p21, %p19, %p20;
	@%p21 bra 	$L__BB0_21;
	mad.lo.s32 	%r43, %r13, %r23, %r4;
	mul.wide.s32 	%rd33, %r43, 4;
	add.s64 	%rd34, %rd1, %rd33;
	ld.global.f32 	%f7, [%rd34];
	st.shared.f32 	[%r7+3072], %f7;
	bra.uni 	$L__BB0_22;
$L__BB0_21:
	mov.b32 	%r44, 0;
	st.shared.u32 	[%r7+3072], %r44;
$L__BB0_22:
	setp.ge.s32 	%p22, %r4, %r23;
	add.s32 	%r14, %r6, 7;
	setp.ge.s32 	%p23, %r14, %r22;
	or.pred  	%p24, %p22, %p23;
	@%p24 bra 	$L__BB0_24;
	mad.lo.s32 	%r45, %r14, %r23, %r4;
	mul.wide.s32 	%rd35, %r45, 4;
	add.s64 	%rd36, %rd1, %rd35;
	ld.global.f32 	%f8, [%rd36];
	st.shared.f32 	[%r7+3584], %f8;
	bra.uni 	$L__BB0_25;
$L__BB0_24:
	mov.b32 	%r46, 0;
	st.shared.u32 	[%r7+3584], %r46;
$L__BB0_25:
	add.s32 	%r69, %r69, 8;
	setp.ne.s32 	%p25, %r69, 128;
	@%p25 bra 	$L__BB0_1;
	bar.sync 	0;
	add.s32 	%r16, %r1, %r3;
	setp.ge.s32 	%p26, %r16, %r22;
	@%p26 bra 	$L__BB0_45;
	max.s32 	%r48, %r23, %r2;
	sub.s32 	%r17, %r48, %r2;
	cvta.to.global.u64 	%rd2, %rd19;
	shl.b32 	%r18, %r3, 7;
	mov.b32 	%r70, 0;
	mul.wide.s32 	%rd4, %r22, 4;
$L__BB0_28:
	setp.eq.s32 	%p27, %r70, %r17;
	@%p27 bra 	$L__BB0_45;
	add.s32 	%r49, %r18, %r70;
	shl.b32 	%r50, %r49, 2;
	add.s32 	%r20, %r30, %r50;
	ld.shared.f32 	%f9, [%r20];
	add.s32 	%r52, %r70, %r2;
	mad.lo.s32 	%r53, %r52, %r22, %r16;
	mul.wide.s32 	%rd37, %r53, 4;
	add.s64 	%rd3, %rd2, %rd37;
	st.global.f32 	[%rd3], %f9;
	add.s32 	%r54, %r70, 1;
	setp.eq.s32 	%p28, %r54, %r17;
	@%p28 bra 	$L__BB0_45;
	ld.shared.f32 	%f10, [%r20+4];
	add.s64 	%rd5, %rd3, %rd4;
	st.global.f32 	[%rd5], %f10;
	add.s32 	%r55, %r70, 2;
	setp.eq.s32 	%p29, %r55, %r17;
	@%p29 bra 	$L__BB0_45;
	ld.shared.f32 	%f11, [%r20+8];
	add.s64 	%rd6, %rd5, %rd4;
	st.global.f32 	[%rd6], %f11;
	add.s32 	%r56, %r70, 3;
	setp.eq.s32 	%p30, %r56, %r17;
	@%p30 bra 	$L__BB0_45;
	ld.shared.f32 	%f12, [%r20+12];
	add.s64 	%rd7, %rd6, %rd4;
	st.global.f32 	[%rd7], %f12;
	add.s32 	%r57, %r70, 4;
	setp.eq.s32 	%p31, %r57, %r17;
	@%p31 bra 	$L__BB0_45;
	ld.shared.f32 	%f13, [%r20+16];
	add.s64 	%rd8, %rd7, %rd4;
	st.global.f32 	[%rd8], %f13;
	add.s32 	%r58, %r70, 5;
	setp.eq.s32 	%p32, %r58, %r17;
	@%p32 bra 	$L__BB0_45;
	ld.shared.f32 	%f14, [%r20+20];
	add.s64 	%rd9, %rd8, %rd4;
	st.global.f32 	[%rd9], %f14;
	add.s32 	%r59, %r70, 6;
	setp.eq.s32 	%p33, %r59, %r17;
	@%p33 bra 	$L__BB0_45;
	ld.shared.f32 	%f15, [%r20+24];
	add.s64 	%rd10, %rd9, %rd4;
	st.global.f32 	[%rd10], %f15;
	add.s32 	%r60, %r70, 7;
	setp.eq.s32 	%p34, %r60, %r17;
	@%p34 bra 	$L__BB0_45;
	ld.shared.f32 	%f16, [%r20+28];
	add.s64 	%rd11, %rd10, %rd4;
	st.global.f32 	[%rd11], %f16;
	add.s32 	%r61, %r70, 8;
	setp.eq.s32 	%p35, %r61, %r17;
	@%p35 bra 	$L__BB0_45;
	ld.shared.f32 	%f17, [%r20+32];
	add.s64 	%rd12, %rd11, %rd4;
	st.global.f32 	[%rd12], %f17;
	add.s32 	%r62, %r70, 9;
	setp.eq.s32 	%p36, %r62, %r17;
	@%p36 bra 	$L__BB0_45;
	ld.shared.f32 	%f18, [%r20+36];
	add.s64 	%rd13, %rd12, %rd4;
	st.global.f32 	[%rd13], %f18;
	add.s32 	%r63, %r70, 10;
	setp.eq.s32 	%p37, %r63, %r17;
	@%p37 bra 	$L__BB0_45;
	ld.shared.f32 	%f19, [%r20+40];
	add.s64 	%rd14, %rd13, %rd4;
	st.global.f32 	[%rd14], %f19;
	add.s32 	%r64, %r70, 11;
	setp.eq.s32 	%p38, %r64, %r17;
	@%p38 bra 	$L__BB0_45;
	ld.shared.f32 	%f20, [%r20+44];
	add.s64 	%rd15, %rd14, %rd4;
	st.global.f32 	[%rd15], %f20;
	add.s32 	%r65, %r70, 12;
	setp.eq.s32 	%p39, %r65, %r17;
	@%p39 bra 	$L__BB0_45;
	ld.shared.f32 	%f21, [%r20+48];
	add.s64 	%rd16, %rd15, %rd4;
	st.global.f32 	[%rd16], %f21;
	add.s32 	%r66, %r70, 13;
	setp.eq.s32 	%p40, %r66, %r17;
	@%p40 bra 	$L__BB0_45;
	ld.shared.f32 	%f22, [%r20+52];
	add.s64 	%rd17, %rd16, %rd4;
	st.global.f32 	[%rd17], %f22;
	add.s32 	%r67, %r70, 14;
	setp.eq.s32 	%p41, %r67, %r17;
	@%p41 bra 	$L__BB0_45;
	ld.shared.f32 	%f23, [%r20+56];
	add.s64 	%rd18, %rd17, %rd4;
	st.global.f32 	[%rd18], %f23;
	add.s32 	%r68, %r70, 15;
	setp.eq.s32 	%p42, %r68, %r17;
	@%p42 bra 	$L__BB0_45;
	ld.shared.f32 	%f24, [%r20+60];
	add.s64 	%rd38, %rd18, %rd4;
	st.global.f32 	[%rd38], %f24;
	add.s32 	%r70, %r70, 16;
	setp.ne.s32 	%p43, %r70, 128;
	@%p43 bra 	$L__BB0_28;
$L__BB0_45:
	ret;

}


// ===== COMPILED SASS (sm_100) =====

	.target	sm_100

	.elftype	@"ET_EXEC"


//--------------------- .note.nv.tkinfo           --------------------------
	.section	.note.nv.tkinfo,"",@"SHT_NOTE"
	.sectionflags	@"SHF_NOTE_NV_TKINFO"
	.tkinfo
        /*0018*/ 	.word	0x00000002
        /*0030*/ 	.string	""
        /*0030*/ 	.string	"ptxas"
        /*0030*/ 	.string	"Cuda compilation tools, release 13.0, V13.0.88"
        /*0030*/ 	.string	"Build cuda_13.0.r13.0/compiler.36424714_0"
        /*0030*/ 	.string	"-arch sm_100 -m 64 "



//--------------------- .note.nv.cuinfo           --------------------------
	.section	.note.nv.cuinfo,"",@"SHT_NOTE"
	.sectionflags	@"SHF_NOTE_NV_CUINFO"
        /*0018*/ 	.short	0x0002
        /*001a*/ 	.short	0x0064
        /*001c*/ 	.short	0x0082
	.zero		2


//--------------------- .nv.info                  --------------------------
	.section	.nv.info,"",@"SHT_CUDA_INFO"
	.align	4


	//----- nvinfo : EIATTR_REGCOUNT
	.align		4
        /*0000*/ 	.byte	0x04, 0x2f
        /*0002*/ 	.short	(.L_1 - .L_0)
	.align		4
.L_0:
        /*0004*/ 	.word	index@(_Z15transposeKernelPfS_ii)
        /*0008*/ 	.word	0x00000020


	//----- nvinfo : EIATTR_FRAME_SIZE
	.align		4
.L_1:
        /*000c*/ 	.byte	0x04, 0x11
        /*000e*/ 	.short	(.L_3 - .L_2)
	.align		4
.L_2:
        /*0010*/ 	.word	index@(_Z15transposeKernelPfS_ii)
        /*0014*/ 	.word	0x00000000


	//----- nvinfo : EIATTR_MIN_STACK_SIZE
	.align		4
.L_3:
        /*0018*/ 	.byte	0x04, 0x12
        /*001a*/ 	.short	(.L_5 - .L_4)
	.align		4
.L_4:
        /*001c*/ 	.word	index@(_Z15transposeKernelPfS_ii)
        /*0020*/ 	.word	0x00000000
.L_5:


//--------------------- .nv.compat                --------------------------
	.section	.nv.compat,"",@"SHT_CUDA_COMPAT_INFO"
	.align	4
        /*0000*/ 	.byte	0x02, 0x09, 0x00, 0x00, 0x02, 0x02, 0x01, 0x00, 0x02, 0x05, 0x05, 0x00, 0x03, 0x07, 0x01, 0x01
        /*0010*/ 	.byte	0x02, 0x03, 0x00, 0x00, 0x02, 0x06, 0x01, 0x00, 0x04, 0x0b, 0x08, 0x00, 0x09, 0x00, 0x00, 0x00
        /*0020*/ 	.byte	0x00, 0x00, 0x00, 0x00


//--------------------- .nv.info._Z15transposeKernelPfS_ii --------------------------
	.section	.nv.info._Z15transposeKernelPfS_ii,"",@"SHT_CUDA_INFO"
	.sectionflags	@""
	.align	4


	//----- nvinfo : EIATTR_CUDA_API_VERSION
	.align		4
        /*0000*/ 	.byte	0x04, 0x37
        /*0002*/ 	.short	(.L_7 - .L_6)
.L_6:
        /*0004*/ 	.word	0x00000082


	//----- nvinfo : EIATTR_KPARAM_INFO
	.align		4
.L_7:
        /*0008*/ 	.byte	0x04, 0x17
        /*000a*/ 	.short	(.L_9 - .L_8)
.L_8:
        /*000c*/ 	.word	0x00000000
        /*0010*/ 	.short	0x0003
        /*0012*/ 	.short	0x0014
        /*0014*/ 	.byte	0x00, 0xf0, 0x11, 0x00


	//----- nvinfo : EIATTR_KPARAM_INFO
	.align		4
.L_9:
        /*0018*/ 	.byte	0x04, 0x17
        /*001a*/ 	.short	(.L_11 - .L_10)
.L_10:
        /*001c*/ 	.word	0x00000000
        /*0020*/ 	.short	0x0002
        /*0022*/ 	.short	0x0010
        /*0024*/ 	.byte	0x00, 0xf0, 0x11, 0x00


	//----- nvinfo : EIATTR_KPARAM_INFO
	.align		4
.L_11:
        /*0028*/ 	.byte	0x04, 0x17
        /*002a*/ 	.short	(.L_13 - .L_12)
.L_12:
        /*002c*/ 	.word	0x00000000
        /*0030*/ 	.short	0x0001
        /*0032*/ 	.short	0x0008
        /*0034*/ 	.byte	0x00, 0xf5, 0x21, 0x00


	//----- nvinfo : EIATTR_KPARAM_INFO
	.align		4
.L_13:
        /*0038*/ 	.byte	0x04, 0x17
        /*003a*/ 	.short	(.L_15 - .L_14)
.L_14:
        /*003c*/ 	.word	0x00000000
        /*0040*/ 	.short	0x0000
        /*0042*/ 	.short	0x0000
        /*0044*/ 	.byte	0x00, 0xf5, 0x21, 0x00


	//----- nvinfo : EIATTR_SPARSE_MMA_MASK
	.align		4
.L_15:
        /*0048*/ 	.byte	0x03, 0x50
        /*004a*/ 	.short	0x0000


	//----- nvinfo : EIATTR_MAXREG_COUNT
	.align		4
        /*004c*/ 	.byte	0x03, 0x1b
        /*004e*/ 	.short	0x00ff


	//----- nvinfo : EIATTR_NUM_BARRIERS
	.align		4
        /*0050*/ 	.byte	0x02, 0x4c
        /*0052*/ 	.byte	0x01
	.zero		1


	//----- nvinfo : EIATTR_MERCURY_ISA_VERSION
	.align		4
        /*0054*/ 	.byte	0x03, 0x5f
        /*0056*/ 	.short	0x0101


	//----- nvinfo : EIATTR_VRC_CTA_INIT_COUNT
	.align		4
        /*0058*/ 	.byte	0x02, 0x4a
	.zero		1
	.zero		1


	//----- nvinfo : EIATTR_EXIT_INSTR_OFFSETS
	.align		4
        /*005c*/ 	.byte	0x04, 0x1c
        /*005e*/ 	.short	(.L_17 - .L_16)


	//   ....[0]....
.L_16:
        /*0060*/ 	.word	0x00000600


	//   ....[1]....
        /*0064*/ 	.word	0x00000640


	//   ....[2]....
        /*0068*/ 	.word	0x000006c0


	//   ....[3]....
        /*006c*/ 	.word	0x00000700


	//   ....[4]....
        /*0070*/ 	.word	0x00000740


	//   ....[5]....
        /*0074*/ 	.word	0x00000780


	//   ....[6]....
        /*0078*/ 	.word	0x000007d0


	//   ....[7]....
        /*007c*/ 	.word	0x00000810


	//   ....[8]....
        /*0080*/ 	.word	0x00000850


	//   ....[9]....
        /*0084*/ 	.word	0x00000890


	//   ....[10]....
        /*0088*/ 	.word	0x000008e0


	//   ....[11]....
        /*008c*/ 	.word	0x00000920


	//   ....[12]....
        /*0090*/ 	.word	0x00000960


	//   ....[13]....
        /*0094*/ 	.word	0x000009a0


	//   ....[14]....
        /*0098*/ 	.word	0x000009f0


	//   ....[15]....
        /*009c*/ 	.word	0x00000a30


	//   ....[16]....
        /*00a0*/ 	.word	0x00000a70


	//   ....[17]....
        /*00a4*/ 	.word	0x00000ab0


	//   ....[18]....
        /*00a8*/ 	.word	0x00000b20


	//   ....[19]....
        /*00ac*/ 	.word	0x00000b60


	//   ....[20]....
        /*00b0*/ 	.word	0x00000ba0


	//   ....[21]....
        /*00b4*/ 	.word	0x00000be0


	//   ....[22]....
        /*00b8*/ 	.word	0x00000c30


	//   ....[23]....
        /*00bc*/ 	.word	0x00000c70


	//   ....[24]....
        /*00c0*/ 	.word	0x00000cb0


	//   ....[25]....
        /*00c4*/ 	.word	0x00000cf0


	//   ....[26]....
        /*00c8*/ 	.word	0x00000d40


	//   ....[27]....
        /*00cc*/ 	.word	0x00000d80


	//   ....[28]....
        /*00d0*/ 	.word	0x00000dc0


	//   ....[29]....
        /*00d4*/ 	.word	0x00000e00


	//   ....[30]....
        /*00d8*/ 	.word	0x00000e50


	//   ....[31]....
        /*00dc*/ 	.word	0x00000e90


	//   ....[32]....
        /*00e0*/ 	.word	0x00000ed0


	//   ....[33]....
        /*00e4*/ 	.word	0x00000f10


	//   ....[34]....
        /*00e8*/ 	.word	0x00000f80


	//   ....[35]....
        /*00ec*/ 	.word	0x00000fc0


	//   ....[36]....
        /*00f0*/ 	.word	0x00001000


	//   ....[37]....
        /*00f4*/ 	.word	0x00001040


	//   ....[38]....
        /*00f8*/ 	.word	0x00001090


	//   ....[39]....
        /*00fc*/ 	.word	0x000010d0


	//   ....[40]....
        /*0100*/ 	.word	0x00001110


	//   ....[41]....
        /*0104*/ 	.word	0x00001150


	//   ....[42]....
        /*0108*/ 	.word	0x000011a0


	//   ....[43]....
        /*010c*/ 	.word	0x000011e0


	//   ....[44]....
        /*0110*/ 	.word	0x00001220


	//   ....[45]....
        /*0114*/ 	.word	0x00001260


	//   ....[46]....
        /*0118*/ 	.word	0x000012b0


	//   ....[47]....
        /*011c*/ 	.word	0x000012f0


	//   ....[48]....
        /*0120*/ 	.word	0x00001330


	//   ....[49]....
        /*0124*/ 	.word	0x00001370


	//   ....[50]....
        /*0128*/ 	.word	0x000013e0


	//   ....[51]....
        /*012c*/ 	.word	0x00001420


	//   ....[52]....
        /*0130*/ 	.word	0x00001460


	//   ....[53]....
        /*0134*/ 	.word	0x000014a0


	//   ....[54]....
        /*0138*/ 	.word	0x000014f0


	//   ....[55]....
        /*013c*/ 	.word	0x00001530


	//   ....[56]....
        /*0140*/ 	.word	0x00001570


	//   ....[57]....
        /*0144*/ 	.word	0x000015b0


	//   ....[58]....
        /*0148*/ 	.word	0x00001600


	//   ....[59]....
        /*014c*/ 	.word	0x00001640


	//   ....[60]....
        /*0150*/ 	.word	0x00001680


	//   ....[61]....
        /*0154*/ 	.word	0x000016c0


	//   ....[62]....
        /*0158*/ 	.word	0x00001710


	//   ....[63]....
        /*015c*/ 	.word	0x00001750


	//   ....[64]....
        /*0160*/ 	.word	0x00001790


	//   ....[65]....
        /*0164*/ 	.word	0x000017d0


	//   ....[66]....
        /*0168*/ 	.word	0x00001840


	//   ....[67]....
        /*016c*/ 	.word	0x00001880


	//   ....[68]....
        /*0170*/ 	.word	0x000018c0


	//   ....[69]....
        /*0174*/ 	.word	0x00001900


	//   ....[70]....
        /*0178*/ 	.word	0x00001950


	//   ....[71]....
        /*017c*/ 	.word	0x00001990


	//   ....[72]....
        /*0180*/ 	.word	0x000019d0


	//   ....[73]....
        /*0184*/ 	.word	0x00001a10


	//   ....[74]....
        /*0188*/ 	.word	0x00001a60


	//   ....[75]....
        /*018c*/ 	.word	0x00001aa0


	//   ....[76]....
        /*0190*/ 	.word	0x00001ae0


	//   ....[77]....
        /*0194*/ 	.word	0x00001b20


	//   ....[78]....
        /*0198*/ 	.word	0x00001b70


	//   ....[79]....
        /*019c*/ 	.word	0x00001bb0


	//   ....[80]....
        /*01a0*/ 	.word	0x00001bf0


	//   ....[81]....
        /*01a4*/ 	.word	0x00001c30


	//   ....[82]....
        /*01a8*/ 	.word	0x00001ca0


	//   ....[83]....
        /*01ac*/ 	.word	0x00001ce0


	//   ....[84]....
        /*01b0*/ 	.word	0x00001d20


	//   ....[85]....
        /*01b4*/ 	.word	0x00001d60


	//   ....[86]....
        /*01b8*/ 	.word	0x00001db0


	//   ....[87]....
        /*01bc*/ 	.word	0x00001df0


	//   ....[88]....
        /*01c0*/ 	.word	0x00001e30


	//   ....[89]....
        /*01c4*/ 	.word	0x00001e70


	//   ....[90]....
        /*01c8*/ 	.word	0x00001ec0


	//   ....[91]....
        /*01cc*/ 	.word	0x00001f00


	//   ....[92]....
        /*01d0*/ 	.word	0x00001f40


	//   ....[93]....
        /*01d4*/ 	.word	0x00001f80


	//   ....[94]....
        /*01d8*/ 	.word	0x00001fd0


	//   ....[95]....
        /*01dc*/ 	.word	0x00002010


	//   ....[96]....
        /*01e0*/ 	.word	0x00002050


	//   ....[97]....
        /*01e4*/ 	.word	0x00002090


	//   ....[98]....
        /*01e8*/ 	.word	0x00002100


	//   ....[99]....
        /*01ec*/ 	.word	0x00002140


	//   ....[100]....
        /*01f0*/ 	.word	0x00002180


	//   ....[101]....
        /*01f4*/ 	.word	0x000021c0


	//   ....[102]....
        /*01f8*/ 	.word	0x00002210


	//   ....[103]....
        /*01fc*/ 	.word	0x00002250


	//   ....[104]....
        /*0200*/ 	.word	0x00002290


	//   ....[105]....
        /*0204*/ 	.word	0x000022d0


	//   ....[106]....
        /*0208*/ 	.word	0x00002320


	//   ....[107]....
        /*020c*/ 	.word	0x00002360


	//   ....[108]....
        /*0210*/ 	.word	0x000023a0


	//   ....[109]....
        /*0214*/ 	.word	0x000023e0


	//   ....[110]....
        /*0218*/ 	.word	0x00002430


	//   ....[111]....
        /*021c*/ 	.word	0x00002470


	//   ....[112]....
        /*0220*/ 	.word	0x000024b0


	//   ....[113]....
        /*0224*/ 	.word	0x000024f0


	//   ....[114]....
        /*0228*/ 	.word	0x00002560


	//   ....[115]....
        /*022c*/ 	.word	0x000025a0


	//   ....[116]....
        /*0230*/ 	.word	0x000025e0


	//   ....[117]....
        /*0234*/ 	.word	0x00002620


	//   ....[118]....
        /*0238*/ 	.word	0x00002670


	//   ....[119]....
        /*023c*/ 	.word	0x000026b0


	//   ....[120]....
        /*0240*/ 	.word	0x000026f0


	//   ....[121]....
        /*0244*/ 	.word	0x00002730


	//   ....[122]....
        /*0248*/ 	.word	0x00002780


	//   ....[123]....
        /*024c*/ 	.word	0x000027c0


	//   ....[124]....
        /*0250*/ 	.word	0x00002800


	//   ....[125]....
        /*0254*/ 	.word	0x00002840


	//   ....[126]....
        /*0258*/ 	.word	0x00002890


	//   ....[127]....
        /*025c*/ 	.word	0x000028d0


	//   ....[128]....
        /*0260*/ 	.word	0x00002910


	//   ....[129]....
        /*0264*/ 	.word	0x00002940


	//----- nvinfo : EIATTR_CRS_STACK_SIZE
	.align		4
.L_17:
        /*0268*/ 	.byte	0x04, 0x1e
        /*026a*/ 	.short	(.L_19 - .L_18)
.L_18:
        /*026c*/ 	.word	0x00000000


	//----- nvinfo : EIATTR_CBANK_PARAM_SIZE
	.align		4
.L_19:
        /*0270*/ 	.byte	0x03, 0x19
        /*0272*/ 	.short	0x0018


	//----- nvinfo : EIATTR_PARAM_CBANK
	.align		4
        /*0274*/ 	.byte	0x04, 0x0a
        /*0276*/ 	.short	(.L_21 - .L_20)
	.align		4
.L_20:
        /*0278*/ 	.word	index@(.nv.constant0._Z15transposeKernelPfS_ii)
        /*027c*/ 	.short	0x0380
        /*027e*/ 	.short	0x0018


	//----- nvinfo : EIATTR_SW_WAR
	.align		4
.L_21:
        /*0280*/ 	.byte	0x04, 0x36
        /*0282*/ 	.short	(.L_23 - .L_22)
.L_22:
        /*0284*/ 	.word	0x00000008
.L_23:


//--------------------- .nv.callgraph             --------------------------
	.section	.nv.callgraph,"",@"SHT_CUDA_CALLGRAPH"
	.align	4
	.sectionentsize	8
	.align		4
        /*0000*/ 	.word	0x00000000
	.align		4
        /*0004*/ 	.word	0xffffffff
	.align		4
        /*0008*/ 	.word	0x00000000
	.align		4
        /*000c*/ 	.word	0xfffffffe
	.align		4
        /*0010*/ 	.word	0x00000000
	.align		4
        /*0014*/ 	.word	0xfffffffd
	.align		4
        /*0018*/ 	.word	0x00000000
	.align		4
        /*001c*/ 	.word	0xfffffffc


//--------------------- .text._Z15transposeKernelPfS_ii --------------------------
	.section	.text._Z15transposeKernelPfS_ii,"ax",@progbits
	.align	128
        .global         _Z15transposeKernelPfS_ii
        .type           _Z15transposeKernelPfS_ii,@function
        .size           _Z15transposeKernelPfS_ii,(.L_x_5 - _Z15transposeKernelPfS_ii)
        .other          _Z15transposeKernelPfS_ii,@"STO_CUDA_ENTRY STV_DEFAULT"
_Z15transposeKernelPfS_ii:
.text._Z15transposeKernelPfS_ii:
[----:B------:R-:W-:Y:S01]  /*0000*/  LDC R1, c[0x0][0x37c] ;  /* 0x0000df00ff017b82 */ /* 0x000fe20000000800 */
[----:B------:R-:W0:Y:S07]  /*0010*/  S2R R0, SR_TID.X ;  /* 0x0000000000007919 */ /* 0x000e2e0000002100 */
[----:B------:R-:W1:Y:S01]  /*0020*/  S2UR UR4, SR_CTAID.X ;  /* 0x00000000000479c3 */ /* 0x000e620000002500 */
[----:B------:R-:W-:Y:S01]  /*0030*/  HFMA2 R16, -RZ, RZ, 0, 0 ;  /* 0x00000000ff107431 */ /* 0x000fe200000001ff */
[----:B------:R-:W-:Y:S01]  /*0040*/  UMOV UR5, 0x400 ;  /* 0x0000040000057882 */ /* 0x000fe20000000000 */
[----:B------:R-:W2:Y:S01]  /*0050*/  S2R R17, SR_CTAID.Y ;  /* 0x0000000000117919 */ /* 0x000ea20000002600 */
[----:B------:R-:W3:Y:S04]  /*0060*/  LDCU.64 UR8, c[0x0][0x358] ;  /* 0x00006b00ff0877ac */ /* 0x000ee80008000a00 */
[----:B------:R-:W4:Y:S08]  /*0070*/  S2UR UR6, SR_CgaCtaId ;  /* 0x00000000000679c3 */ /* 0x000f300000008800 */
[----:B------:R-:W2:Y:S08]  /*0080*/  LDC.64 R2, c[0x0][0x380] ;  /* 0x0000e000ff027b82 */ /* 0x000eb00000000a00 */
[----:B------:R-:W2:Y:S01]  /*0090*/  LDC.64 R4, c[0x0][0x390] ;  /* 0x0000e400ff047b82 */ /* 0x000ea20000000a00 */
[----:B-1----:R-:W-:-:S06]  /*00a0*/  USHF.L.U32 UR4, UR4, 0x7, URZ ;  /* 0x0000000704047899 */ /* 0x002fcc00080006ff */
[----:B0-----:R-:W-:Y:S01]  /*00b0*/  VIADD R18, R0, UR4 ;  /* 0x0000000400127c36 */ /* 0x001fe20008000000 */
[----:B---34-:R-:W-:-:S12]  /*00c0*/  ULEA UR5, UR6, UR5, 0x18 ;  /* 0x0000000506057291 */ /* 0x018fd8000f8ec0ff */
.L_x_3:
[----:B--2---:R-:W-:-:S04]  /*00d0*/  LEA R19, R17, R16, 0x7 ;  /* 0x0000001011137211 */ /* 0x004fc800078e38ff */
[CC--:B------:R-:W-:Y:S01]  /*00e0*/  ISETP.GE.AND P0, PT, R19.reuse, R4.reuse, PT ;  /* 0x000000041300720c */ /* 0x0c0fe20003f06270 */
[C---:B------:R-:W-:Y:S01]  /*00f0*/  VIADD R11, R19.reuse, 0x1 ;  /* 0x00000001130b7836 */ /* 0x040fe20000000000 */
[C---:B------:R-:W-:Y:S01]  /*0100*/  IADD3 R22, PT, PT, R19.reuse, 0x2, RZ ;  /* 0x0000000213167810 */ /* 0x040fe20007ffe0ff */
[C---:B------:R-:W-:Y:S01]  /*0110*/  VIADD R23, R19.reuse, 0x3 ;  /* 0x0000000313177836 */ /* 0x040fe20000000000 */
[CC--:B------:R-:W-:Y:S01]  /*0120*/  ISETP.LT.AND P0, PT, R18.reuse, R5.reuse, !P0 ;  /* 0x000000051200720c */ /* 0x0c0fe20004701270 */
[----:B01----:R-:W-:Y:S01]  /*0130*/  VIADD R21, R19, 0x6 ;  /* 0x0000000613157836 */ /* 0x003fe20000000000 */
[----:B------:R-:W-:Y:S02]  /*0140*/  ISETP.GE.AND P4, PT, R11, R4, PT ;  /* 0x000000040b00720c */ /* 0x000fe40003f86270 */
[----:B------:R-:W-:Y:S02]  /*0150*/  IADD3 R25, PT, PT, R19, 0x4, RZ ;  /* 0x0000000413197810 */ /* 0x000fe40007ffe0ff */
[----:B------:R-:W-:-:S02]  /*0160*/  ISETP.GE.OR P4, PT, R18, R5, P4 ;  /* 0x000000051200720c */ /* 0x000fc40002786670 */
[----:B------:R-:W-:Y:S02]  /*0170*/  IADD3 R27, PT, PT, R19, 0x5, RZ ;  /* 0x00000005131b7810 */ /* 0x000fe40007ffe0ff */
[-C--:B------:R-:W-:Y:S02]  /*0180*/  ISETP.GE.AND P3, PT, R22, R4.reuse, PT ;  /* 0x000000041600720c */ /* 0x080fe40003f66270 */
[-C--:B------:R-:W-:Y:S01]  /*0190*/  ISETP.GE.AND P2, PT, R23, R4.reuse, PT ;  /* 0x000000041700720c */ /* 0x080fe20003f46270 */
[----:B------:R-:W0:Y:S01]  /*01a0*/  @P0 LDC.64 R6, c[0x0][0x380] ;  /* 0x0000e000ff060b82 */ /* 0x000e220000000a00 */
[-C--:B------:R-:W-:Y:S01]  /*01b0*/  ISETP.GE.AND P6, PT, R25, R4.reuse, PT ;  /* 0x000000041900720c */ /* 0x080fe20003fc6270 */
[-CC-:B------:R-:W-:Y:S01]  /*01c0*/  @P0 IMAD R9, R19, R5.reuse, R18.reuse ;  /* 0x0000000513090224 */ /* 0x180fe200078e0212 */
[----:B------:R-:W-:Y:S02]  /*01d0*/  ISETP.GE.AND P5, PT, R27, R4, PT ;  /* 0x000000041b00720c */ /* 0x000fe40003fa6270 */
[CC--:B------:R-:W-:Y:S01]  /*01e0*/  ISETP.GE.OR P3, PT, R18.reuse, R5.reuse, P3 ;  /* 0x000000051200720c */ /* 0x0c0fe20001f66670 */
[-C--:B------:R-:W-:Y:S01]  /*01f0*/  @!P4 IMAD R11, R11, R5.reuse, R18 ;  /* 0x000000050b0bc224 */ /* 0x080fe200078e0212 */
[CC--:B------:R-:W-:Y:S01]  /*0200*/  ISETP.GE.OR P2, PT, R18.reuse, R5.reuse, P2 ;  /* 0x000000051200720c */ /* 0x0c0fe20001746670 */
[----:B------:R-:W1:Y:S01]  /*0210*/  @!P4 LDC.64 R28, c[0x0][0x380] ;  /* 0x0000e000ff1ccb82 */ /* 0x000e620000000a00 */
[----:B------:R-:W-:-:S02]  /*0220*/  ISETP.GE.OR P6, PT, R18, R5, P6 ;  /* 0x000000051200720c */ /* 0x000fc400037c6670 */
[----:B------:R-:W-:Y:S02]  /*0230*/  ISETP.GE.OR P5, PT, R18, R5, P5 ;  /* 0x000000051200720c */ /* 0x000fe40002fa6670 */
[----:B------:R-:W-:-:S04]  /*0240*/  ISETP.GE.AND P1, PT, R21, R4, PT ;  /* 0x000000041500720c */ /* 0x000fc80003f26270 */
[----:B------:R-:W-:Y:S01]  /*0250*/  ISETP.GE.OR P1, PT, R18, R5, P1 ;  /* 0x000000051200720c */ /* 0x000fe20000f26670 */
[----:B------:R-:W2:Y:S01]  /*0260*/  @!P3 LDC.64 R14, c[0x0][0x380] ;  /* 0x0000e000ff0ebb82 */ /* 0x000ea20000000a00 */
[----:B0-----:R-:W-:-:S07]  /*0270*/  @P0 IMAD.WIDE R6, R9, 0x4, R6 ;  /* 0x0000000409060825 */ /* 0x001fce00078e0206 */
[----:B------:R-:W0:Y:S01]  /*0280*/  @!P6 LDC.64 R8, c[0x0][0x380] ;  /* 0x0000e000ff08eb82 */ /* 0x000e220000000a00 */
[----:B------:R3:W4:Y:S01]  /*0290*/  @P0 LDG.E R20, desc[UR8][R6.64] ;  /* 0x0000000806140981 */ /* 0x000722000c1e1900 */
[----:B-1----:R-:W-:-:S06]  /*02a0*/  @!P4 IMAD.WIDE R28, R11, 0x4, R28 ;  /* 0x000000040b1cc825 */ /* 0x002fcc00078e021c */
[----:B------:R-:W1:Y:S01]  /*02b0*/  @!P5 LDC.64 R10, c[0x0][0x380] ;  /* 0x0000e000ff0adb82 */ /* 0x000e620000000a00 */
[-CC-:B------:R-:W-:Y:S02]  /*02c0*/  @!P3 IMAD R22, R22, R5.reuse, R18.reuse ;  /* 0x000000051616b224 */ /* 0x180fe400078e0212 */
[-CC-:B------:R-:W-:Y:S01]  /*02d0*/  @!P2 IMAD R23, R23, R5.reuse, R18.reuse ;  /* 0x000000051717a224 */ /* 0x180fe200078e0212 */
[----:B------:R-:W5:Y:S04]  /*02e0*/  @!P4 LDG.E R28, desc[UR8][R28.64] ;  /* 0x000000081c1cc981 */ /* 0x000f68000c1e1900 */
[----:B---3--:R-:W3:Y:S01]  /*02f0*/  @!P2 LDC.64 R6, c[0x0][0x380] ;  /* 0x0000e000ff06ab82 */ /* 0x008ee20000000a00 */
[-CC-:B------:R-:W-:Y:S02]  /*0300*/  @!P6 IMAD R25, R25, R5.reuse, R18.reuse ;  /* 0x000000051919e224 */ /* 0x180fe400078e0212 */
[----:B------:R-:W-:-:S05]  /*0310*/  @!P5 IMAD R27, R27, R5, R18 ;  /* 0x000000051b1bd224 */ /* 0x000fca00078e0212 */
[----:B------:R-:W3:Y:S01]  /*0320*/  @!P1 LDC.64 R12, c[0x0][0x380] ;  /* 0x0000e000ff0c9b82 */ /* 0x000ee20000000a00 */
[----:B--2---:R-:W-:-:S04]  /*0330*/  @!P3 IMAD.WIDE R14, R22, 0x4, R14 ;  /* 0x00000004160eb825 */ /* 0x004fc800078e020e */
[----:B0-----:R-:W-:Y:S02]  /*0340*/  @!P6 IMAD.WIDE R8, R25, 0x4, R8 ;  /* 0x000000041908e825 */ /* 0x001fe400078e0208 */
[----:B------:R-:W2:Y:S02]  /*0350*/  @!P3 LDG.E R14, desc[UR8][R14.64] ;  /* 0x000000080e0eb981 */ /* 0x000ea4000c1e1900 */
[----:B-1----:R-:W-:Y:S02]  /*0360*/  @!P5 IMAD.WIDE R10, R27, 0x4, R10 ;  /* 0x000000041b0ad825 */ /* 0x002fe400078e020a */
[----:B------:R-:W2:Y:S04]  /*0370*/  @!P6 LDG.E R8, desc[UR8][R8.64] ;  /* 0x000000080808e981 */ /* 0x000ea8000c1e1900 */
[----:B------:R-:W2:Y:S01]  /*0380*/  @!P5 LDG.E R10, desc[UR8][R10.64] ;  /* 0x000000080a0ad981 */ /* 0x000ea2000c1e1900 */
[----:B---3--:R-:W-:-:S06]  /*0390*/  @!P2 IMAD.WIDE R6, R23, 0x4, R6 ;  /* 0x000000041706a825 */ /* 0x008fcc00078e0206 */
[----:B------:R0:W3:Y:S01]  /*03a0*/  @!P2 LDG.E R6, desc[UR8][R6.64] ;  /* 0x000000080606a981 */ /* 0x0000e2000c1e1900 */
[----:B------:R-:W-:-:S04]  /*03b0*/  @!P1 IMAD R21, R21, R5, R18 ;  /* 0x0000000515159224 */ /* 0x000fc800078e0212 */
[----:B------:R-:W-:-:S06]  /*03c0*/  @!P1 IMAD.WIDE R12, R21, 0x4, R12 ;  /* 0x00000004150c9825 */ /* 0x000fcc00078e020c */
[----:B------:R-:W3:Y:S01]  /*03d0*/  @!P1 LDG.E R12, desc[UR8][R12.64] ;  /* 0x000000080c0c9981 */ /* 0x000ee2000c1e1900 */
[----:B------:R-:W-:-:S04]  /*03e0*/  LEA R21, R16, R0, 0x7 ;  /* 0x0000000010157211 */ /* 0x000fc800078e38ff */
[----:B------:R-:W-:Y:S02]  /*03f0*/  LEA R21, R21, UR5, 0x2 ;  /* 0x0000000515157c11 */ /* 0x000fe4000f8e10ff */
[----:B0-----:R-:W-:-:S03]  /*0400*/  IADD3 R7, PT, PT, R19, 0x7, RZ ;  /* 0x0000000713077810 */ /* 0x001fc60007ffe0ff */
[----:B------:R0:W-:Y:S01]  /*0410*/  @!P0 STS [R21], RZ ;  /* 0x000000ff15008388 */ /* 0x0001e20000000800 */
[----:B------:R-:W-:Y:S01]  /*0420*/  VIADD R16, R16, 0x8 ;  /* 0x0000000810107836 */ /* 0x000fe20000000000 */
[----:B------:R-:W-:Y:S02]  /*0430*/  BSSY.RECONVERGENT B0, `(.L_x_0) ;  /* 0x0000018000007945 */ /* 0x000fe40003800200 */
[----:B----4-:R0:W-:Y:S01]  /*0440*/  @P0 STS [R21], R20 ;  /* 0x0000001415000388 */ /* 0x0101e20000000800 */
[----:B------:R-:W-:-:S03]  /*0450*/  ISETP.GE.AND P0, PT, R7, R4, PT ;  /* 0x000000040700720c */ /* 0x000fc60003f06270 */
[----:B-----5:R0:W-:Y:S04]  /*0460*/  @!P4 STS [R21+0x200], R28 ;  /* 0x0002001c1500c388 */ /* 0x0201e80000000800 */
[----:B------:R0:W-:Y:S01]  /*0470*/  @P4 STS [R21+0x200], RZ ;  /* 0x000200ff15004388 */ /* 0x0001e20000000800 */
[----:B------:R-:W-:-:S03]  /*0480*/  ISETP.GE.OR P0, PT, R18, R5, P0 ;  /* 0x000000051200720c */ /* 0x000fc60000706670 */
[----:B--2---:R0:W-:Y:S04]  /*0490*/  @!P3 STS [R21+0x400], R14 ;  /* 0x0004000e1500b388 */ /* 0x0041e80000000800 */
[----:B------:R0:W-:Y:S04]  /*04a0*/  @!P6 STS [R21+0x800], R8 ;  /* 0x000800081500e388 */ /* 0x0001e80000000800 */
[----:B------:R0:W-:Y:S04]  /*04b0*/  @!P5 STS [R21+0xa00], R10 ;  /* 0x000a000a1500d388 */ /* 0x0001e80000000800 */
[----:B------:R0:W-:Y:S04]  /*04c0*/  @P3 STS [R21+0x400], RZ ;  /* 0x000400ff15003388 */ /* 0x0001e80000000800 */
[----:B---3--:R0:W-:Y:S04]  /*04d0*/  @!P2 STS [R21+0x600], R6 ;  /* 0x000600061500a388 */ /* 0x0081e80000000800 */
[----:B------:R0:W-:Y:S04]  /*04e0*/  @P2 STS [R21+0x600], RZ ;  /* 0x000600ff15002388 */ /* 0x0001e80000000800 */
[----:B------:R0:W-:Y:S04]  /*04f0*/  @P6 STS [R21+0x800], RZ ;  /* 0x000800ff15006388 */ /* 0x0001e80000000800 */
[----:B------:R0:W-:Y:S04]  /*0500*/  @P5 STS [R21+0xa00], RZ ;  /* 0x000a00ff15005388 */ /* 0x0001e80000000800 */
[----:B------:R0:W-:Y:S04]  /*0510*/  @!P1 STS [R21+0xc00], R12 ;  /* 0x000c000c15009388 */ /* 0x0001e80000000800 */
[----:B------:R0:W-:Y:S01]  /*0520*/  @P1 STS [R21+0xc00], RZ ;  /* 0x000c00ff15001388 */ /* 0x0001e20000000800 */
[----:B------:R-:W-:Y:S01]  /*0530*/  ISETP.NE.AND P1, PT, R16, 0x80, PT ;  /* 0x000000801000780c */ /* 0x000fe20003f25270 */
[----:B------:R-:W-:-:S12]  /*0540*/  @P0 BRA `(.L_x_1) ;  /* 0x0000000000140947 */ /* 0x000fd80003800000 */
[----:B------:R-:W-:-:S04]  /*0550*/  IMAD R7, R7, R5, R18 ;  /* 0x0000000507077224 */ /* 0x000fc800078e0212 */
[----:B0-----:R-:W-:-:S06]  /*0560*/  IMAD.WIDE R6, R7, 0x4, R2 ;  /* 0x0000000407067825 */ /* 0x001fcc00078e0202 */
[----:B------:R-:W2:Y:S04]  /*0570*/  LDG.E R6, desc[UR8][R6.64] ;  /* 0x0000000806067981 */ /* 0x000ea8000c1e1900 */
[----:B--2---:R0:W-:Y:S01]  /*0580*/  STS [R21+0xe00], R6 ;  /* 0x000e000615007388 */ /* 0x0041e20000000800 */
[----:B------:R-:W-:Y:S05]  /*0590*/  BRA `(.L_x_2) ;  /* 0x0000000000047947 */ /* 0x000fea0003800000 */
.L_x_1:
[----:B------:R1:W-:Y:S02]  /*05a0*/  STS [R21+0xe00], RZ ;  /* 0x000e00ff15007388 */ /* 0x0003e40000000800 */
.L_x_2:
[----:B------:R-:W-:Y:S05]  /*05b0*/  BSYNC.RECONVERGENT B0 ;  /* 0x0000000000007941 */ /* 0x000fea0003800200 */
.L_x_0:
[----:B------:R-:W-:Y:S05]  /*05c0*/  @P1 BRA `(.L_x_3) ;  /* 0xfffffff800c01947 */ /* 0x000fea000383ffff */
[----:B------:R-:W-:Y:S01]  /*05d0*/  BAR.SYNC.DEFER_BLOCKING 0x0 ;  /* 0x0000000000007b1d */ /* 0x000fe20000010000 */
[----:B------:R-:W-:-:S04]  /*05e0*/  LEA R17, R17, R0, 0x7 ;  /* 0x0000000011117211 */ /* 0x000fc800078e38ff */
[----:B------:R-:W-:-:S13]  /*05f0*/  ISETP.GE.AND P0, PT, R17, R4, PT ;  /* 0x000000041100720c */ /* 0x000fda0003f06270 */
[----:B------:R-:W-:Y:S05]  /*0600*/  @P0 EXIT ;  /* 0x000000000000094d */ /* 0x000fea0003800000 */
[----:B------:R-:W-:-:S04]  /*0610*/  VIMNMX R5, PT, PT, R5, UR4, !PT ;  /* 0x0000000405057c48 */ /* 0x000fc8000ffe0100 */
[----:B------:R-:W-:-:S04]  /*0620*/  IADD3 R5, PT, PT, R5, -UR4, RZ ;  /* 0x8000000405057c10 */ /* 0x000fc8000fffe0ff */
[----:B------:R-:W-:-:S13]  /*0630*/  ISETP.NE.AND P0, PT, R5, RZ, PT ;  /* 0x000000ff0500720c */ /* 0x000fda0003f05270 */
[----:B------:R-:W-:Y:S05]  /*0640*/  @!P0 EXIT ;  /* 0x000000000000894d */ /* 0x000fea0003800000 */
[----:B------:R-:W-:Y:S01]  /*0650*/  LEA R0, R0, UR5, 0x9 ;  /* 0x0000000500007c11 */ /* 0x000fe2000f8e48ff */
[----:B------:R-:W2:Y:S01]  /*0660*/  LDC.64 R2, c[0x0][0x388] ;  /* 0x0000e200ff027b82 */ /* 0x000ea20000000a00 */
[----:B------:R-:W-:Y:S01]  /*0670*/  ISETP.NE.AND P0, PT, R5, 0x1, PT ;  /* 0x000000010500780c */ /* 0x000fe20003f05270 */
[----:B------:R-:W-:Y:S02]  /*0680*/  IMAD R7, R4, UR4, R17 ;  /* 0x0000000404077c24 */ /* 0x000fe4000f8e0211 */
[----:B0-----:R-:W0:Y:S02]  /*0690*/  LDS.128 R8, [R0] ;  /* 0x0000000000087984 */ /* 0x001e240000000c00 */
[----:B--2---:R-:W-:-:S05]  /*06a0*/  IMAD.WIDE R6, R7, 0x4, R2 ;  /* 0x0000000407067825 */ /* 0x004fca00078e0202 */
[----:B0-----:R0:W-:Y:S03]  /*06b0*/  STG.E desc[UR8][R6.64], R8 ;  /* 0x0000000806007986 */ /* 0x0011e6000c101908 */
[----:B------:R-:W-:Y:S05]  /*06c0*/  @!P0 EXIT ;  /* 0x000000000000894d */ /* 0x000fea0003800000 */
[----:B------:R-:W-:Y:S01]  /*06d0*/  ISETP.NE.AND P0, PT, R5, 0x2, PT ;  /* 0x000000020500780c */ /* 0x000fe20003f05270 */
[----:B0-----:R-:W-:-:S05]  /*06e0*/  IMAD.WIDE R6, R4, 0x4, R6 ;  /* 0x0000000404067825 */ /* 0x001fca00078e0206 */
[----:B------:R0:W-:Y:S07]  /*06f0*/  STG.E desc[UR8][R6.64], R9 ;  /* 0x0000000906007986 */ /* 0x0001ee000c101908 */
        /* <DEDUP_REMOVED lines=9> */
[----:B0-----:R-:W0:Y:S01]  /*0790*/  LDS.128 R8, [R0+0x10] ;  /* 0x0000100000087984 */ /* 0x001e220000000c00 */
[----:B------:R-:W-:Y:S01]  /*07a0*/  ISETP.NE.AND P0, PT, R5, 0x5, PT ;  /* 0x000000050500780c */ /* 0x000fe20003f05270 */
[----:B------:R-:W-:-:S05]  /*07b0*/  IMAD.WIDE R6, R4, 0x4, R6 ;  /* 0x0000000404067825 */ /* 0x000fca00078e0206 */
[----:B0-----:R0:W-:Y:S07]  /*07c0*/  STG.E desc[UR8][R6.64], R8 ;  /* 0x0000000806007986 */ /* 0x0011ee000c101908 */
        /* <DEDUP_REMOVED lines=48> */
[----:B------:R-:W-:Y:S01]  /*0ad0*/  UIADD3 UR5, UPT, UPT, UR4, 0x10, URZ ;  /* 0x0000001004057890 */ /* 0x000fe2000fffe0ff */
[----:B------:R-:W-:-:S05]  /*0ae0*/  ISETP.NE.AND P0, PT, R5, 0x11, PT ;  /* 0x000000110500780c */ /* 0x000fca0003f05270 */
[----:B------:R-:W-:-:S04]  /*0af0*/  IMAD R7, R4, UR5, R17 ;  /* 0x0000000504077c24 */ /* 0x000fc8000f8e0211 */
[----:B------:R-:W-:-:S05]  /*0b00*/  IMAD.WIDE R6, R7, 0x4, R2 ;  /* 0x0000000407067825 */ /* 0x000fca00078e0202 */
[----:B0-----:R0:W-:Y:S01]  /*0b10*/  STG.E desc[UR8][R6.64], R8 ;  /* 0x0000000806007986 */ /* 0x0011e2000c101908 */
        /* <DEDUP_REMOVED lines=480> */
[----:B0-----:R-:W-:-:S05]  /*2920*/  IMAD.WIDE R2, R4, 0x4, R2 ;  /* 0x0000000404027825 */ /* 0x001fca00078e0202 */
[----:B------:R-:W-:Y:S01]  /*2930*/  STG.E desc[UR8][R2.64], R11 ;  /* 0x0000000b02007986 */ /* 0x000fe2000c101908 */
[----:B------:R-:W-:Y:S05]  /*2940*/  EXIT ;  /* 0x000000000000794d */ /* 0x000fea0003800000 */
.L_x_4:
[----:B------:R-:W-:-:S00]  /*2950*/  BRA `(.L_x_4) ;  /* 0xfffffffc00fc7947 */ /* 0x000fc0000383ffff */
[----:B------:R-:W-:-:S00]  /*2960*/  NOP ;  /* 0x0000000000007918 */ /* 0x000fc00000000000 */
        /* <DEDUP_REMOVED lines=9> */
.L_x_5:


//--------------------- .nv.shared._Z15transposeKernelPfS_ii --------------------------
	.section	.nv.shared._Z15transposeKernelPfS_ii,"aw",@nobits
	.sectionflags	@""
	.align	16
	.zero		1024


//--------------------- .nv.shared.reserved.0     --------------------------
	.section	.nv.shared.reserved.0,"aw",@nobits
	.weak		__nv_reservedSMEM_offset_0_alias
	.size		__nv_reservedSMEM_offset_0_alias, 0, 64
	.other		__nv_reservedSMEM_offset_0_alias,@"STO_CUDA_RESERVED_SHARED STV_DEFAULT"
__nv_reservedSMEM_offset_0_alias:
	.zero		0
	.zero		64


//--------------------- .nv.constant0._Z15transposeKernelPfS_ii --------------------------
	.section	.nv.constant0._Z15transposeKernelPfS_ii,"a",@progbits
	.sectionflags	@""
	.align	4
.nv.constant0._Z15transposeKernelPfS_ii:
	.zero		920


//--------------------- SYMBOLS --------------------------

	.type		.nv.reservedSmem.offset0,@object
	.size		.nv.reservedSmem.offset0,0x4
	.type		.nv.reservedSmem.cap,@object
	.size		.nv.reservedSmem.cap,0x4
